//
// Generated by NVIDIA NVVM Compiler
//
// Compiler Build ID: CL-36424714
// Cuda compilation tools, release 13.0, V13.0.88
// Based on NVVM 20.0.0
//

.version 9.0
.target sm_100
.address_size 64

	// .globl	_Z14hello_from_gpuv
.extern .func  (.param .b32 func_retval0) vprintf
(
	.param .b64 vprintf_param_0,
	.param .b64 vprintf_param_1
)
;
.global .align 1 .b8 $str[59] = {72, 101, 108, 108, 111, 32, 87, 111, 114, 108, 100, 32, 102, 114, 111, 109, 32, 98, 108, 111, 99, 107, 45, 37, 100, 44, 32, 116, 104, 114, 101, 97, 100, 45, 37, 100, 32, 97, 110, 100, 32, 116, 104, 114, 101, 97, 100, 45, 40, 37, 100, 44, 32, 37, 100, 41, 33, 10};

.visible .entry _Z14hello_from_gpuv()
{
	.local .align 16 .b8 	__local_depot0[16];
	.reg .b64 	%SP;
	.reg .b64 	%SPL;
	.reg .b32 	%r<17>;
	.reg .b64 	%rd<5>;

	mov.u64 	%SPL, __local_depot0;
	cvta.local.u64 	%SP, %SPL;
	add.u64 	%rd1, %SP, 0;
	add.u64 	%rd2, %SPL, 0;
	mov.u32 	%r1, %ctaid.x;
	mov.u32 	%r2, %ctaid.y;
	mov.u32 	%r3, %nctaid.x;
	mov.u32 	%r4, %ctaid.z;
	mov.u32 	%r5, %nctaid.y;
	mad.lo.s32 	%r6, %r5, %r4, %r2;
	mad.lo.s32 	%r7, %r6, %r3, %r1;
	mov.u32 	%r8, %tid.x;
	mov.u32 	%r9, %tid.y;
	mov.u32 	%r10, %ntid.x;
	mov.u32 	%r11, %tid.z;
	mov.u32 	%r12, %ntid.y;
	mad.lo.s32 	%r13, %r12, %r11, %r9;
	mad.lo.s32 	%r14, %r13, %r10, %r8;
	st.local.v4.u32 	[%rd2], {%r7, %r14, %r8, %r9};
	mov.u64 	%rd3, $str;
	cvta.global.u64 	%rd4, %rd3;
	{ // callseq 0, 0
	.param .b64 param0;
	st.param.b64 	[param0], %rd4;
	.param .b64 param1;
	st.param.b64 	[param1], %rd1;
	.param .b32 retval0;
	call.uni (retval0), 
	vprintf, 
	(
	param0, 
	param1
	);
	ld.param.b32 	%r15, [retval0];
	} // callseq 0
	ret;

}


// ===== COMPILED SASS (sm_100) =====

	.target	sm_100

	.elftype	@"ET_EXEC"


//--------------------- .note.nv.tkinfo           --------------------------
	.section	.note.nv.tkinfo,"",@"SHT_NOTE"
	.sectionflags	@"SHF_NOTE_NV_TKINFO"
	.tkinfo
        /*0018*/ 	.word	0x00000002
        /*0030*/ 	.string	""
        /*0030*/ 	.string	"ptxas"
        /*0030*/ 	.string	"Cuda compilation tools, release 13.0, V13.0.88"
        /*0030*/ 	.string	"Build cuda_13.0.r13.0/compiler.36424714_0"
        /*0030*/ 	.string	"-arch sm_100 -m 64 "



//--------------------- .note.nv.cuinfo           --------------------------
	.section	.note.nv.cuinfo,"",@"SHT_NOTE"
	.sectionflags	@"SHF_NOTE_NV_CUINFO"
        /*0018*/ 	.short	0x0002
        /*001a*/ 	.short	0x0064
        /*001c*/ 	.short	0x0082
	.zero		2


//--------------------- .nv.info                  --------------------------
	.section	.nv.info,"",@"SHT_CUDA_INFO"
	.align	4


	//----- nvinfo : EIATTR_REGCOUNT
	.align		4
        /*0000*/ 	.byte	0x04, 0x2f
        /*0002*/ 	.short	(.L_2 - .L_1)
	.align		4
.L_1:
        /*0004*/ 	.word	index@(_Z14hello_from_gpuv)
        /*0008*/ 	.word	0x00000018


	//----- nvinfo : EIATTR_FRAME_SIZE
	.align		4
.L_2:
        /*000c*/ 	.byte	0x04, 0x11
        /*000e*/ 	.short	(.L_4 - .L_3)
	.align		4
.L_3:
        /*0010*/ 	.word	index@(_Z14hello_from_gpuv)
        /*0014*/ 	.word	0x00000010


	//----- nvinfo : EIATTR_MIN_STACK_SIZE
	.align		4
.L_4:
        /*0018*/ 	.byte	0x04, 0x12
        /*001a*/ 	.short	(.L_6 - .L_5)
	.align		4
.L_5:
        /*001c*/ 	.word	index@(_Z14hello_from_gpuv)
        /*0020*/ 	.word	0x00000010
.L_6:


//--------------------- .nv.compat                --------------------------
	.section	.nv.compat,"",@"SHT_CUDA_COMPAT_INFO"
	.align	4
        /*0000*/ 	.byte	0x02, 0x09, 0x00, 0x00, 0x02, 0x02, 0x01, 0x00, 0x02, 0x05, 0x05, 0x00, 0x03, 0x07, 0x01, 0x01
        /*0010*/ 	.byte	0x02, 0x03, 0x00, 0x00, 0x02, 0x06, 0x01, 0x00, 0x04, 0x0b, 0x08, 0x00, 0x09, 0x00, 0x00, 0x00
        /*0020*/ 	.byte	0x00, 0x00, 0x00, 0x00


//--------------------- .nv.info._Z14hello_from_gpuv --------------------------
	.section	.nv.info._Z14hello_from_gpuv,"",@"SHT_CUDA_INFO"
	.sectionflags	@""
	.align	4


	//----- nvinfo : EIATTR_CUDA_API_VERSION
	.align		4
        /*0000*/ 	.byte	0x04, 0x37
        /*0002*/ 	.short	(.L_8 - .L_7)
.L_7:
        /*0004*/ 	.word	0x00000082


	//----- nvinfo : EIATTR_SPARSE_MMA_MASK
	.align		4
.L_8:
        /*0008*/ 	.byte	0x03, 0x50
        /*000a*/ 	.short	0x0000


	//----- nvinfo : EIATTR_MAXREG_COUNT
	.align		4
        /*000c*/ 	.byte	0x03, 0x1b
        /*000e*/ 	.short	0x00ff


	//----- nvinfo : EIATTR_EXTERNS
	.align		4
        /*0010*/ 	.byte	0x04, 0x0f
        /*0012*/ 	.short	(.L_10 - .L_9)


	//   ....[0]....
	.align		4
.L_9:
        /*0014*/ 	.word	index@(vprintf)


	//----- nvinfo : EIATTR_MERCURY_ISA_VERSION
	.align		4
.L_10:
        /*0018*/ 	.byte	0x03, 0x5f
        /*001a*/ 	.short	0x0101


	//----- nvinfo : EIATTR_VRC_CTA_INIT_COUNT
	.align		4
        /*001c*/ 	.byte	0x02, 0x4a
	.zero		1
	.zero		1


	//----- nvinfo : EIATTR_SYSCALL_OFFSETS
	.align		4
        /*0020*/ 	.byte	0x04, 0x46
        /*0022*/ 	.short	(.L_12 - .L_11)


	//   ....[0]....
.L_11:
        /*0024*/ 	.word	0x000001b0


	//----- nvinfo : EIATTR_EXIT_INSTR_OFFSETS
	.align		4
.L_12:
        /*0028*/ 	.byte	0x04, 0x1c
        /*002a*/ 	.short	(.L_14 - .L_13)


	//   ....[0]....
.L_13:
        /*002c*/ 	.word	0x000001c0


	//----- nvinfo : EIATTR_SW_WAR
	.align		4
.L_14:
        /*0030*/ 	.byte	0x04, 0x36
        /*0032*/ 	.short	(.L_16 - .L_15)
.L_15:
        /*0034*/ 	.word	0x00000008
.L_16:


//--------------------- .nv.callgraph             --------------------------
	.section	.nv.callgraph,"",@"SHT_CUDA_CALLGRAPH"
	.align	4
	.sectionentsize	8
	.align		4
        /*0000*/ 	.word	0x00000000
	.align		4
        /*0004*/ 	.word	0xffffffff
	.align		4
        /*0008*/ 	.word	index@(_Z14hello_from_gpuv)
	.align		4
        /*000c*/ 	.word	index@(vprintf)
	.align		4
        /*0010*/ 	.word	0x00000000
	.align		4
        /*0014*/ 	.word	0xfffffffe
	.align		4
        /*0018*/ 	.word	0x00000000
	.align		4
        /*001c*/ 	.word	0xfffffffd
	.align		4
        /*0020*/ 	.word	0x00000000
	.align		4
        /*0024*/ 	.word	0xfffffffc


//--------------------- .nv.constant4             --------------------------
	.section	.nv.constant4,"a",@progbits
	.align	8
	.align		8
.nv.constant4:
        /*0000*/ 	.dword	vprintf
	.align		8
        /*0008*/ 	.dword	$str


//--------------------- .text._Z14hello_from_gpuv --------------------------
	.section	.text._Z14hello_from_gpuv,"ax",@progbits
	.align	128
        .global         _Z14hello_from_gpuv
        .type           _Z14hello_from_gpuv,@function
        .size           _Z14hello_from_gpuv,(.L_x_2 - _Z14hello_from_gpuv)
        .other          _Z14hello_from_gpuv,@"STO_CUDA_ENTRY STV_DEFAULT"
_Z14hello_from_gpuv:
.text._Z14hello_from_gpuv:
[----:B------:R-:W0:Y:S01]  /*0000*/  LDC R1, c[0x0][0x37c] ;  /* 0x0000df00ff017b82 */ /* 0x000e220000000800 */
[----:B------:R-:W1:Y:S01]  /*0010*/  S2R R8, SR_CTAID.Z ;  /* 0x0000000000087919 */ /* 0x000e620000002700 */
[----:B------:R-:W2:Y:S06]  /*0020*/  LDCU UR5, c[0x0][0x2fc] ;  /* 0x00005f80ff0577ac */ /* 0x000eac0008000800 */
[----:B------:R-:W3:Y:S01]  /*0030*/  LDC R3, c[0x0][0x370] ;  /* 0x0000dc00ff037b82 */ /* 0x000ee20000000800 */
[----:B0-----:R-:W-:Y:S01]  /*0040*/  IADD3 R1, PT, PT, R1, -0x10, RZ ;  /* 0xfffffff001017810 */ /* 0x001fe20007ffe0ff */
[----:B------:R-:W0:Y:S01]  /*0050*/  S2R R0, SR_TID.Z ;  /* 0x0000000000007919 */ /* 0x000e220000002300 */
[----:B------:R-:W0:Y:S05]  /*0060*/  S2R R11, SR_TID.Y ;  /* 0x00000000000b7919 */ /* 0x000e2a0000002200 */
[----:B------:R-:W1:Y:S01]  /*0070*/  S2UR UR6, SR_CTAID.Y ;  /* 0x00000000000679c3 */ /* 0x000e620000002600 */
[----:B------:R-:W4:Y:S07]  /*0080*/  S2R R10, SR_TID.X ;  /* 0x00000000000a7919 */ /* 0x000f2e0000002100 */
[----:B------:R-:W1:Y:S01]  /*0090*/  LDC R5, c[0x0][0x374] ;  /* 0x0000dd00ff057b82 */ /* 0x000e620000000800 */
[----:B------:R-:W4:Y:S01]  /*00a0*/  LDCU UR7, c[0x0][0x360] ;  /* 0x00006c00ff0777ac */ /* 0x000f220008000800 */
[----:B------:R-:W0:Y:S06]  /*00b0*/  LDCU UR8, c[0x0][0x364] ;  /* 0x00006c80ff0877ac */ /* 0x000e2c0008000800 */
[----:B------:R-:W3:Y:S01]  /*00c0*/  S2UR UR4, SR_CTAID.X ;  /* 0x00000000000479c3 */ /* 0x000ee20000002500 */
[----:B0-----:R-:W-:Y:S01]  /*00d0*/  IMAD R9, R0, UR8, R11 ;  /* 0x0000000800097c24 */ /* 0x001fe2000f8e020b */
[----:B------:R-:W-:Y:S01]  /*00e0*/  MOV R0, 0x0 ;  /* 0x0000000000007802 */ /* 0x000fe20000000f00 */
[----:B-1----:R-:W-:-:S02]  /*00f0*/  IMAD R8, R8, R5, UR6 ;  /* 0x0000000608087e24 */ /* 0x002fc4000f8e0205 */
[----:B----4-:R-:W-:Y:S01]  /*0100*/  IMAD R9, R9, UR7, R10 ;  /* 0x0000000709097c24 */ /* 0x010fe2000f8e020a */
[----:B------:R-:W0:Y:S01]  /*0110*/  LDCU.64 UR6, c[0x4][0x8] ;  /* 0x01000100ff0677ac */ /* 0x000e220008000a00 */
[----:B---3--:R-:W-:Y:S01]  /*0120*/  IMAD R8, R8, R3, UR4 ;  /* 0x0000000408087e24 */ /* 0x008fe2000f8e0203 */
[----:B------:R-:W1:Y:S01]  /*0130*/  LDCU UR4, c[0x0][0x2f8] ;  /* 0x00005f00ff0477ac */ /* 0x000e620008000800 */
[----:B------:R3:W4:Y:S03]  /*0140*/  LDC.64 R2, c[0x4][R0] ;  /* 0x0100000000027b82 */ /* 0x0007260000000a00 */
[----:B------:R3:W-:Y:S01]  /*0150*/  STL.128 [R1], R8 ;  /* 0x0000000801007387 */ /* 0x0007e20000100c00 */
[----:B0-----:R-:W-:Y:S02]  /*0160*/  MOV R4, UR6 ;  /* 0x0000000600047c02 */ /* 0x001fe40008000f00 */
[----:B------:R-:W-:-:S02]  /*0170*/  MOV R5, UR7 ;  /* 0x0000000700057c02 */ /* 0x000fc40008000f00 */
[----:B-1----:R-:W-:-:S04]  /*0180*/  IADD3 R6, P0, PT, R1, UR4, RZ ;  /* 0x0000000401067c10 */ /* 0x002fc8000ff1e0ff */
[----:B--23--:R-:W-:-:S09]  /*0190*/  IADD3.X R7, PT, PT, RZ, UR5, RZ, P0, !PT ;  /* 0x00000005ff077c10 */ /* 0x00cfd200087fe4ff */
[----:B------:R-:W-:-:S07]  /*01a0*/  LEPC R20, `(.L_x_0) ;  /* 0x000000001014794e */ /* 0x000fce0000000000 */
[----:B----4-:R-:W-:Y:S05]  /*01b0*/  CALL.ABS.NOINC R2 ;  /* 0x0000000002007343 */ /* 0x010fea0003c00000 */
.L_x_0:
[----:B------:R-:W-:Y:S05]  /*01c0*/  EXIT ;  /* 0x000000000000794d */ /* 0x000fea0003800000 */
.L_x_1:
[----:B------:R-:W-:-:S00]  /*01d0*/  BRA `(.L_x_1) ;  /* 0xfffffffc00fc7947 */ /* 0x000fc0000383ffff */
[----:B------:R-:W-:-:S00]  /*01e0*/  NOP ;  /* 0x0000000000007918 */ /* 0x000fc00000000000 */
        /* <DEDUP_REMOVED lines=9> */
.L_x_2:


//--------------------- .nv.global.init           --------------------------
	.section	.nv.global.init,"aw",@progbits
.nv.global.init:
	.type		$str,@object
	.size		$str,(.L_0 - $str)
$str:
        /*0000*/ 	.byte	0x48, 0x65, 0x6c, 0x6c, 0x6f, 0x20, 0x57, 0x6f, 0x72, 0x6c, 0x64, 0x20, 0x66, 0x72, 0x6f, 0x6d
        /*0010*/ 	.byte	0x20, 0x62, 0x6c, 0x6f, 0x63, 0x6b, 0x2d, 0x25, 0x64, 0x2c, 0x20, 0x74, 0x68, 0x72, 0x65, 0x61
        /*0020*/ 	.byte	0x64, 0x2d, 0x25, 0x64, 0x20, 0x61, 0x6e, 0x64, 0x20, 0x74, 0x68, 0x72, 0x65, 0x61, 0x64, 0x2d
        /*0030*/ 	.byte	0x28, 0x25, 0x64, 0x2c, 0x20, 0x25, 0x64, 0x29, 0x21, 0x0a, 0x00
.L_0:


//--------------------- .nv.shared.reserved.0     --------------------------
	.section	.nv.shared.reserved.0,"aw",@nobits
	.weak		__nv_reservedSMEM_offset_0_alias
	.size		__nv_reservedSMEM_offset_0_alias, 0, 64
	.other		__nv_reservedSMEM_offset_0_alias,@"STO_CUDA_RESERVED_SHARED STV_DEFAULT"
__nv_reservedSMEM_offset_0_alias:
	.zero		0
	.zero		64


//--------------------- .nv.constant0._Z14hello_from_gpuv --------------------------
	.section	.nv.constant0._Z14hello_from_gpuv,"a",@progbits
	.sectionflags	@""
	.align	4
.nv.constant0._Z14hello_from_gpuv:
	.zero		896


//--------------------- SYMBOLS --------------------------

	.type		.nv.reservedSmem.offset0,@object
	.size		.nv.reservedSmem.offset0,0x4
	.type		vprintf,@function
